//
// Generated by NVIDIA NVVM Compiler
//
// Compiler Build ID: CL-36424714
// Cuda compilation tools, release 13.0, V13.0.88
// Based on NVVM 20.0.0
//

.version 9.0
.target sm_100
.address_size 64

	// .globl	_Z11simple_wmmav

.visible .entry _Z11simple_wmmav()
{


	ret;

}


// ===== COMPILED SASS (sm_100) =====

	.target	sm_100

	.elftype	@"ET_EXEC"


//--------------------- .note.nv.tkinfo           --------------------------
	.section	.note.nv.tkinfo,"",@"SHT_NOTE"
	.sectionflags	@"SHF_NOTE_NV_TKINFO"
	.tkinfo
        /*0018*/ 	.word	0x00000002
        /*0030*/ 	.string	""
        /*0030*/ 	.string	"ptxas"
        /*0030*/ 	.string	"Cuda compilation tools, release 13.0, V13.0.88"
        /*0030*/ 	.string	"Build cuda_13.0.r13.0/compiler.36424714_0"
        /*0030*/ 	.string	"-arch sm_100 -m 64 "



//--------------------- .note.nv.cuinfo           --------------------------
	.section	.note.nv.cuinfo,"",@"SHT_NOTE"
	.sectionflags	@"SHF_NOTE_NV_CUINFO"
        /*0018*/ 	.short	0x0002
        /*001a*/ 	.short	0x0064
        /*001c*/ 	.short	0x0082
	.zero		2


//--------------------- .nv.info                  --------------------------
	.section	.nv.info,"",@"SHT_CUDA_INFO"
	.align	4


	//----- nvinfo : EIATTR_REGCOUNT
	.align		4
        /*0000*/ 	.byte	0x04, 0x2f
        /*0002*/ 	.short	(.L_1 - .L_0)
	.align		4
.L_0:
        /*0004*/ 	.word	index@(_Z11simple_wmmav)
        /*0008*/ 	.word	0x00000004


	//----- nvinfo : EIATTR_FRAME_SIZE
	.align		4
.L_1:
        /*000c*/ 	.byte	0x04, 0x11
        /*000e*/ 	.short	(.L_3 - .L_2)
	.align		4
.L_2:
        /*0010*/ 	.word	index@(_Z11simple_wmmav)
        /*0014*/ 	.word	0x00000000


	//----- nvinfo : EIATTR_MIN_STACK_SIZE
	.align		4
.L_3:
        /*0018*/ 	.byte	0x04, 0x12
        /*001a*/ 	.short	(.L_5 - .L_4)
	.align		4
.L_4:
        /*001c*/ 	.word	index@(_Z11simple_wmmav)
        /*0020*/ 	.word	0x00000000
.L_5:


//--------------------- .nv.compat                --------------------------
	.section	.nv.compat,"",@"SHT_CUDA_COMPAT_INFO"
	.align	4
        /*0000*/ 	.byte	0x02, 0x09, 0x00, 0x00, 0x02, 0x02, 0x01, 0x00, 0x02, 0x05, 0x05, 0x00, 0x03, 0x07, 0x01, 0x01
        /*0010*/ 	.byte	0x02, 0x03, 0x00, 0x00, 0x02, 0x06, 0x01, 0x00, 0x04, 0x0b, 0x08, 0x00, 0x09, 0x00, 0x00, 0x00
        /*0020*/ 	.byte	0x00, 0x00, 0x00, 0x00


//--------------------- .nv.info._Z11simple_wmmav --------------------------
	.section	.nv.info._Z11simple_wmmav,"",@"SHT_CUDA_INFO"
	.sectionflags	@""
	.align	4


	//----- nvinfo : EIATTR_CUDA_API_VERSION
	.align		4
        /*0000*/ 	.byte	0x04, 0x37
        /*0002*/ 	.short	(.L_7 - .L_6)
.L_6:
        /*0004*/ 	.word	0x00000082


	//----- nvinfo : EIATTR_SPARSE_MMA_MASK
	.align		4
.L_7:
        /*0008*/ 	.byte	0x03, 0x50
        /*000a*/ 	.short	0x0000


	//----- nvinfo : EIATTR_MAXREG_COUNT
	.align		4
        /*000c*/ 	.byte	0x03, 0x1b
        /*000e*/ 	.short	0x00ff


	//----- nvinfo : EIATTR_MERCURY_ISA_VERSION
	.align		4
        /*0010*/ 	.byte	0x03, 0x5f
        /*0012*/ 	.short	0x0101


	//----- nvinfo : EIATTR_VRC_CTA_INIT_COUNT
	.align		4
        /*0014*/ 	.byte	0x02, 0x4a
	.zero		1
	.zero		1


	//----- nvinfo : EIATTR_EXIT_INSTR_OFFSETS
	.align		4
        /*0018*/ 	.byte	0x04, 0x1c
        /*001a*/ 	.short	(.L_9 - .L_8)


	//   ....[0]....
.L_8:
        /*001c*/ 	.word	0x00000010


	//----- nvinfo : EIATTR_SW_WAR
	.align		4
.L_9:
        /*0020*/ 	.byte	0x04, 0x36
        /*0022*/ 	.short	(.L_11 - .L_10)
.L_10:
        /*0024*/ 	.word	0x00000008
.L_11:


//--------------------- .nv.callgraph             --------------------------
	.section	.nv.callgraph,"",@"SHT_CUDA_CALLGRAPH"
	.align	4
	.sectionentsize	8
	.align		4
        /*0000*/ 	.word	0x00000000
	.align		4
        /*0004*/ 	.word	0xffffffff
	.align		4
        /*0008*/ 	.word	0x00000000
	.align		4
        /*000c*/ 	.word	0xfffffffe
	.align		4
        /*0010*/ 	.word	0x00000000
	.align		4
        /*0014*/ 	.word	0xfffffffd
	.align		4
        /*0018*/ 	.word	0x00000000
	.align		4
        /*001c*/ 	.word	0xfffffffc


//--------------------- .text._Z11simple_wmmav    --------------------------
	.section	.text._Z11simple_wmmav,"ax",@progbits
	.align	128
        .global         _Z11simple_wmmav
        .type           _Z11simple_wmmav,@function
        .size           _Z11simple_wmmav,(.L_x_1 - _Z11simple_wmmav)
        .other          _Z11simple_wmmav,@"STO_CUDA_ENTRY STV_DEFAULT"
_Z11simple_wmmav:
.text._Z11simple_wmmav:
[----:B------:R-:W-:Y:S01]  /*0000*/  LDC R1, c[0x0][0x37c] ;  /* 0x0000df00ff017b82 */ /* 0x000fe20000000800 */
[----:B------:R-:W-:Y:S05]  /*0010*/  EXIT ;  /* 0x000000000000794d */ /* 0x000fea0003800000 */
.L_x_0:
[----:B------:R-:W-:-:S00]  /*0020*/  BRA `(.L_x_0) ;  /* 0xfffffffc00fc7947 */ /* 0x000fc0000383ffff */
[----:B------:R-:W-:-:S00]  /*0030*/  NOP ;  /* 0x0000000000007918 */ /* 0x000fc00000000000 */
        /* <DEDUP_REMOVED lines=12> */
.L_x_1:


//--------------------- .nv.shared.reserved.0     --------------------------
	.section	.nv.shared.reserved.0,"aw",@nobits
	.weak		__nv_reservedSMEM_offset_0_alias
	.size		__nv_reservedSMEM_offset_0_alias, 0, 64
	.other		__nv_reservedSMEM_offset_0_alias,@"STO_CUDA_RESERVED_SHARED STV_DEFAULT"
__nv_reservedSMEM_offset_0_alias:
	.zero		0
	.zero		64


//--------------------- .nv.constant0._Z11simple_wmmav --------------------------
	.section	.nv.constant0._Z11simple_wmmav,"a",@progbits
	.sectionflags	@""
	.align	4
.nv.constant0._Z11simple_wmmav:
	.zero		896


//--------------------- SYMBOLS --------------------------

	.type		.nv.reservedSmem.offset0,@object
	.size		.nv.reservedSmem.offset0,0x4
